	.headerflags	@"EF_CUDA_TEXMODE_UNIFIED EF_CUDA_64BIT_ADDRESS EF_CUDA_ACCELERATORS EF_CUDA_SM90 EF_CUDA_VIRTUAL_SM(EF_CUDA_SM90)"
	.elftype	@"ET_EXEC"


//--------------------- .nv.info                  --------------------------
	.section	.nv.info,"",@"SHT_CUDA_INFO"
	.align	4


	//----- nvinfo : EIATTR_REGCOUNT
	.align		4
        /*0000*/ 	.byte	0x04, 0x2f
        /*0002*/ 	.short	(.L_1 - .L_0)
	.align		4
.L_0:
        /*0004*/ 	.word	index@(triton_poi_fused_convolution_relu_25)
        /*0008*/ 	.word	0x00000010


	//----- nvinfo : EIATTR_MIN_STACK_SIZE
	.align		4
.L_1:
        /*000c*/ 	.byte	0x04, 0x12
        /*000e*/ 	.short	(.L_3 - .L_2)
	.align		4
.L_2:
        /*0010*/ 	.word	index@(triton_poi_fused_convolution_relu_25)
        /*0014*/ 	.word	0x00000000


	//----- nvinfo : EIATTR_FRAME_SIZE
	.align		4
.L_3:
        /*0018*/ 	.byte	0x04, 0x11
        /*001a*/ 	.short	(.L_5 - .L_4)
	.align		4
.L_4:
        /*001c*/ 	.word	index@(triton_poi_fused_convolution_relu_25)
        /*0020*/ 	.word	0x00000000


	//----- nvinfo : EIATTR_MIN_STACK_SIZE
	.align		4
.L_5:
        /*0024*/ 	.byte	0x04, 0x12
        /*0026*/ 	.short	(.L_7 - .L_6)
	.align		4
.L_6:
        /*0028*/ 	.word	index@(triton_poi_fused_convolution_relu_25)
        /*002c*/ 	.word	0x00000000
.L_7:


//--------------------- .nv.info.triton_poi_fused_convolution_relu_25 --------------------------
	.section	.nv.info.triton_poi_fused_convolution_relu_25,"",@"SHT_CUDA_INFO"
	.sectionflags	@""
	.align	4


	//----- nvinfo : EIATTR_CUDA_API_VERSION
	.align		4
        /*0000*/ 	.byte	0x04, 0x37
        /*0002*/ 	.short	(.L_9 - .L_8)
.L_8:
        /*0004*/ 	.word	0x0000007c


	//----- nvinfo : EIATTR_KPARAM_INFO
	.align		4
.L_9:
        /*0008*/ 	.byte	0x04, 0x17
        /*000a*/ 	.short	(.L_11 - .L_10)
.L_10:
        /*000c*/ 	.word	0x00000000
        /*0010*/ 	.short	0x0002
        /*0012*/ 	.short	0x0010
        /*0014*/ 	.byte	0x00, 0xf0, 0x11, 0x00


	//----- nvinfo : EIATTR_KPARAM_INFO
	.align		4
.L_11:
        /*0018*/ 	.byte	0x04, 0x17
        /*001a*/ 	.short	(.L_13 - .L_12)
.L_12:
        /*001c*/ 	.word	0x00000000
        /*0020*/ 	.short	0x0001
        /*0022*/ 	.short	0x0008
        /*0024*/ 	.byte	0x00, 0xf4, 0x21, 0x00


	//----- nvinfo : EIATTR_KPARAM_INFO
	.align		4
.L_13:
        /*0028*/ 	.byte	0x04, 0x17
        /*002a*/ 	.short	(.L_15 - .L_14)
.L_14:
        /*002c*/ 	.word	0x00000000
        /*0030*/ 	.short	0x0000
        /*0032*/ 	.short	0x0000
        /*0034*/ 	.byte	0x00, 0xf4, 0x21, 0x00


	//----- nvinfo : EIATTR_SPARSE_MMA_MASK
	.align		4
.L_15:
        /*0038*/ 	.byte	0x03, 0x50
        /*003a*/ 	.short	0x0000


	//----- nvinfo : EIATTR_MAXREG_COUNT
	.align		4
        /*003c*/ 	.byte	0x03, 0x1b
        /*003e*/ 	.short	0x00ff


	//----- nvinfo : EIATTR_EXIT_INSTR_OFFSETS
	.align		4
        /*0040*/ 	.byte	0x04, 0x1c
        /*0042*/ 	.short	(.L_17 - .L_16)


	//   ....[0]....
.L_16:
        /*0044*/ 	.word	0x00000230


	//   ....[1]....
        /*0048*/ 	.word	0x00000250


	//----- nvinfo : EIATTR_REQNTID
	.align		4
.L_17:
        /*004c*/ 	.byte	0x04, 0x10
        /*004e*/ 	.short	(.L_19 - .L_18)
.L_18:
        /*0050*/ 	.word	0x00000080
        /*0054*/ 	.word	0x00000001
        /*0058*/ 	.word	0x00000001


	//----- nvinfo : EIATTR_CBANK_PARAM_SIZE
	.align		4
.L_19:
        /*005c*/ 	.byte	0x03, 0x19
        /*005e*/ 	.short	0x0014


	//----- nvinfo : EIATTR_PARAM_CBANK
	.align		4
        /*0060*/ 	.byte	0x04, 0x0a
        /*0062*/ 	.short	(.L_21 - .L_20)
	.align		4
.L_20:
        /*0064*/ 	.word	index@(.nv.constant0.triton_poi_fused_convolution_relu_25)
        /*0068*/ 	.short	0x0210
        /*006a*/ 	.short	0x0014


	//----- nvinfo : EIATTR_SW_WAR
	.align		4
.L_21:
        /*006c*/ 	.byte	0x04, 0x36
        /*006e*/ 	.short	(.L_23 - .L_22)
.L_22:
        /*0070*/ 	.word	0x00000008
.L_23:


//--------------------- .nv.callgraph             --------------------------
	.section	.nv.callgraph,"",@"SHT_CUDA_CALLGRAPH"
	.align	4
	.sectionentsize	8
	.align		4
        /*0000*/ 	.word	0x00000000
	.align		4
        /*0004*/ 	.word	0xffffffff
	.align		4
        /*0008*/ 	.word	0x00000000
	.align		4
        /*000c*/ 	.word	0xfffffffe
	.align		4
        /*0010*/ 	.word	0x00000000
	.align		4
        /*0014*/ 	.word	0xfffffffd
	.align		4
        /*0018*/ 	.word	0x00000000
	.align		4
        /*001c*/ 	.word	0xfffffffc


//--------------------- .text.triton_poi_fused_convolution_relu_25 --------------------------
	.section	.text.triton_poi_fused_convolution_relu_25,"ax",@progbits
	.align	128
        .global         triton_poi_fused_convolution_relu_25
        .type           triton_poi_fused_convolution_relu_25,@function
        .size           triton_poi_fused_convolution_relu_25,(.L_x_1 - triton_poi_fused_convolution_relu_25)
        .other          triton_poi_fused_convolution_relu_25,@"STO_CUDA_ENTRY STV_DEFAULT"
triton_poi_fused_convolution_relu_25:
.text.triton_poi_fused_convolution_relu_25:
[----:B------:R-:W0:Y:S02]  /*0000*/  LDC R1, c[0x0][0x28] ;  /* 0x00000a00ff017b82 */ /* 0x000e240000000800 */
[----:B------:R-:W1:Y:S01]  /*0010*/  S2R R0, SR_TID.X ;  /* 0x0000000000007919 */ /* 0x000e620000002100 */
[----:B------:R-:W2:Y:S01]  /*0020*/  LDC.64 R2, c[0x0][0x210] ;  /* 0x00008400ff027b82 */ /* 0x000ea20000000a00 */
[----:B------:R-:W-:Y:S02]  /*0030*/  CS2R R8, SRZ ;  /* 0x0000000000087805 */ /* 0x000fe4000001ff00 */
[----:B------:R-:W-:Y:S01]  /*0040*/  CS2R R10, SRZ ;  /* 0x00000000000a7805 */ /* 0x000fe2000001ff00 */
[----:B------:R-:W3:Y:S01]  /*0050*/  S2R R5, SR_CTAID.X ;  /* 0x0000000000057919 */ /* 0x000ee20000002500 */
[----:B------:R-:W-:-:S03]  /*0060*/  ULDC.64 UR4, c[0x0][0x208] ;  /* 0x0000820000047ab9 */ /* 0x000fc60000000a00 */
[----:B------:R-:W4:Y:S01]  /*0070*/  LDC.64 R12, c[0x0][0x218] ;  /* 0x00008600ff0c7b82 */ /* 0x000f220000000a00 */
[----:B-1----:R-:W-:Y:S01]  /*0080*/  IMAD.SHL.U32 R0, R0, 0x4, RZ ;  /* 0x0000000400007824 */ /* 0x002fe200078e00ff */
[----:B---3--:R-:W-:-:S04]  /*0090*/  SHF.R.S32.HI R4, RZ, 0x16, R5 ;  /* 0x00000016ff047819 */ /* 0x008fc80000011405 */
[----:B------:R-:W-:-:S05]  /*00a0*/  LOP3.LUT R0, R0, 0x1fc, RZ, 0xc0, !PT ;  /* 0x000001fc00007812 */ /* 0x000fca00078ec0ff */
[----:B------:R-:W-:Y:S01]  /*00b0*/  IMAD R5, R5, 0x200, R0 ;  /* 0x0000020005057824 */ /* 0x000fe200078e0200 */
[----:B------:R-:W-:-:S03]  /*00c0*/  SGXT R0, R4, 0x1 ;  /* 0x000000010400781a */ /* 0x000fc60000000200 */
[C---:B--2---:R-:W-:Y:S01]  /*00d0*/  IMAD.WIDE R2, R5.reuse, 0x4, R2 ;  /* 0x0000000405027825 */ /* 0x044fe200078e0202 */
[----:B------:R-:W-:Y:S02]  /*00e0*/  LEA.HI R0, R0, R5, RZ, 0x6 ;  /* 0x0000000500007211 */ /* 0x000fe400078f30ff */
[----:B------:R-:W-:Y:S02]  /*00f0*/  ISETP.GE.AND P4, PT, R5, 0xe100, PT ;  /* 0x0000e1000500780c */ /* 0x000fe40003f86270 */
[----:B------:R-:W-:-:S05]  /*0100*/  LOP3.LUT R0, R0, 0xffffffc0, RZ, 0xc0, !PT ;  /* 0xffffffc000007812 */ /* 0x000fca00078ec0ff */
[----:B------:R-:W-:Y:S01]  /*0110*/  IMAD.IADD R7, R5, 0x1, -R0 ;  /* 0x0000000105077824 */ /* 0x000fe200078e0a00 */
[----:B------:R-:W-:-:S03]  /*0120*/  CS2R R4, SRZ ;  /* 0x0000000000047805 */ /* 0x000fc6000001ff00 */
[----:B----4-:R-:W-:Y:S01]  /*0130*/  IMAD.WIDE R12, R7, 0x4, R12 ;  /* 0x00000004070c7825 */ /* 0x010fe200078e020c */
[----:B------:R-:W-:Y:S01]  /*0140*/  CS2R R6, SRZ ;  /* 0x0000000000067805 */ /* 0x000fe2000001ff00 */
[----:B------:R-:W2:Y:S05]  /*0150*/  @!P4 LDG.E.128 R8, desc[UR4][R2.64] ;  /* 0x000000040208c981 */ /* 0x000eaa000c1e1d00 */
[----:B------:R-:W2:Y:S02]  /*0160*/  @!P4 LDG.E.EL.128 R4, desc[UR4][R12.64] ;  /* 0x000000040c04c981 */ /* 0x000ea4000c2e1d00 */
[----:B--2---:R-:W-:Y:S01]  /*0170*/  FSETP.GEU.AND P3, PT, R8, -R4, PT ;  /* 0x800000040800720b */ /* 0x004fe20003f6e000 */
[----:B------:R-:W-:Y:S01]  /*0180*/  FADD R4, R4, R8 ;  /* 0x0000000804047221 */ /* 0x000fe20000000000 */
[----:B------:R-:W-:Y:S01]  /*0190*/  FSETP.GEU.AND P2, PT, R9, -R5, PT ;  /* 0x800000050900720b */ /* 0x000fe20003f4e000 */
[----:B------:R-:W-:Y:S01]  /*01a0*/  FADD R5, R5, R9 ;  /* 0x0000000905057221 */ /* 0x000fe20000000000 */
[----:B------:R-:W-:Y:S01]  /*01b0*/  FSETP.GEU.AND P1, PT, R10, -R6, PT ;  /* 0x800000060a00720b */ /* 0x000fe20003f2e000 */
[----:B------:R-:W-:Y:S01]  /*01c0*/  FADD R6, R6, R10 ;  /* 0x0000000a06067221 */ /* 0x000fe20000000000 */
[----:B------:R-:W-:Y:S01]  /*01d0*/  FADD R0, R7, R11 ;  /* 0x0000000b07007221 */ /* 0x000fe20000000000 */
[----:B------:R-:W-:-:S02]  /*01e0*/  FSETP.GEU.AND P0, PT, R11, -R7, PT ;  /* 0x800000070b00720b */ /* 0x000fc40003f0e000 */
[----:B------:R-:W-:Y:S02]  /*01f0*/  SEL R4, R4, RZ, P3 ;  /* 0x000000ff04047207 */ /* 0x000fe40001800000 */
[----:B------:R-:W-:Y:S02]  /*0200*/  SEL R5, R5, RZ, P2 ;  /* 0x000000ff05057207 */ /* 0x000fe40001000000 */
[----:B------:R-:W-:Y:S02]  /*0210*/  SEL R6, R6, RZ, P1 ;  /* 0x000000ff06067207 */ /* 0x000fe40000800000 */
[----:B------:R-:W-:Y:S01]  /*0220*/  SEL R7, R0, RZ, P0 ;  /* 0x000000ff00077207 */ /* 0x000fe20000000000 */
[----:B------:R-:W-:Y:S06]  /*0230*/  @P4 EXIT ;  /* 0x000000000000494d */ /* 0x000fec0003800000 */
[----:B------:R-:W-:Y:S01]  /*0240*/  STG.E.128 desc[UR4][R2.64], R4 ;  /* 0x0000000402007986 */ /* 0x000fe2000c101d04 */
[----:B------:R-:W-:Y:S05]  /*0250*/  EXIT ;  /* 0x000000000000794d */ /* 0x000fea0003800000 */
.L_x_0:
[----:B------:R-:W-:-:S00]  /*0260*/  BRA `(.L_x_0) ;  /* 0xfffffffc00fc7947 */ /* 0x000fc0000383ffff */
[----:B------:R-:W-:-:S00]  /*0270*/  NOP ;  /* 0x0000000000007918 */ /* 0x000fc00000000000 */
        /* <DEDUP_REMOVED lines=8> */
.L_x_1:


//--------------------- .nv.constant0.triton_poi_fused_convolution_relu_25 --------------------------
	.section	.nv.constant0.triton_poi_fused_convolution_relu_25,"a",@progbits
	.sectionflags	@""
	.align	4
.nv.constant0.triton_poi_fused_convolution_relu_25:
	.zero		548
